//
// Generated by NVIDIA NVVM Compiler
//
// Compiler Build ID: CL-36424714
// Cuda compilation tools, release 13.0, V13.0.88
// Based on NVVM 20.0.0
//

.version 9.0
.target sm_100
.address_size 64

	// .globl	_Z15updateParticlesP8Particleifff

.visible .entry _Z15updateParticlesP8Particleifff(
	.param .u64 .ptr .align 1 _Z15updateParticlesP8Particleifff_param_0,
	.param .u32 _Z15updateParticlesP8Particleifff_param_1,
	.param .f32 _Z15updateParticlesP8Particleifff_param_2,
	.param .f32 _Z15updateParticlesP8Particleifff_param_3,
	.param .f32 _Z15updateParticlesP8Particleifff_param_4
)
{
	.reg .pred 	%p<8>;
	.reg .b32 	%r<10>;
	.reg .b32 	%f<23>;
	.reg .b64 	%rd<5>;

	ld.param.u64 	%rd2, [_Z15updateParticlesP8Particleifff_param_0];
	ld.param.u32 	%r2, [_Z15updateParticlesP8Particleifff_param_1];
	ld.param.f32 	%f6, [_Z15updateParticlesP8Particleifff_param_2];
	ld.param.f32 	%f7, [_Z15updateParticlesP8Particleifff_param_3];
	ld.param.f32 	%f8, [_Z15updateParticlesP8Particleifff_param_4];
	mov.u32 	%r3, %ctaid.x;
	mov.u32 	%r4, %ntid.x;
	mov.u32 	%r5, %tid.x;
	mad.lo.s32 	%r1, %r3, %r4, %r5;
	setp.ge.s32 	%p1, %r1, %r2;
	@%p1 bra 	$L__BB0_5;
	cvta.to.global.u64 	%rd3, %rd2;
	mul.wide.s32 	%rd4, %r1, 24;
	add.s64 	%rd1, %rd3, %rd4;
	ld.global.f32 	%f1, [%rd1+8];
	ld.global.f32 	%f9, [%rd1];
	fma.rn.f32 	%f2, %f8, %f1, %f9;
	st.global.f32 	[%rd1], %f2;
	ld.global.f32 	%f3, [%rd1+12];
	ld.global.f32 	%f10, [%rd1+4];
	fma.rn.f32 	%f4, %f8, %f3, %f10;
	st.global.f32 	[%rd1+4], %f4;
	ld.global.f32 	%f5, [%rd1+16];
	sub.f32 	%f11, %f2, %f5;
	setp.gtu.f32 	%p2, %f11, 0f00000000;
	add.f32 	%f12, %f2, %f5;
	setp.ltu.f32 	%p3, %f12, %f6;
	and.pred  	%p4, %p2, %p3;
	@%p4 bra 	$L__BB0_3;
	neg.f32 	%f13, %f1;
	st.global.f32 	[%rd1+8], %f13;
	sub.f32 	%f14, %f6, %f5;
	min.f32 	%f15, %f14, %f2;
	max.f32 	%f16, %f5, %f15;
	st.global.f32 	[%rd1], %f16;
	ld.global.u32 	%r6, [%rd1+20];
	add.s32 	%r7, %r6, 1;
	st.global.u32 	[%rd1+20], %r7;
$L__BB0_3:
	sub.f32 	%f17, %f4, %f5;
	setp.gtu.f32 	%p5, %f17, 0f00000000;
	add.f32 	%f18, %f4, %f5;
	setp.ltu.f32 	%p6, %f18, %f7;
	and.pred  	%p7, %p5, %p6;
	@%p7 bra 	$L__BB0_5;
	neg.f32 	%f19, %f3;
	st.global.f32 	[%rd1+12], %f19;
	sub.f32 	%f20, %f7, %f5;
	min.f32 	%f21, %f20, %f4;
	max.f32 	%f22, %f5, %f21;
	st.global.f32 	[%rd1+4], %f22;
	ld.global.u32 	%r8, [%rd1+20];
	add.s32 	%r9, %r8, 1;
	st.global.u32 	[%rd1+20], %r9;
$L__BB0_5:
	ret;

}


// ===== COMPILED SASS (sm_100) =====

	.target	sm_100

	.elftype	@"ET_EXEC"


//--------------------- .note.nv.tkinfo           --------------------------
	.section	.note.nv.tkinfo,"",@"SHT_NOTE"
	.sectionflags	@"SHF_NOTE_NV_TKINFO"
	.tkinfo
        /*0018*/ 	.word	0x00000002
        /*0030*/ 	.string	""
        /*0030*/ 	.string	"ptxas"
        /*0030*/ 	.string	"Cuda compilation tools, release 13.0, V13.0.88"
        /*0030*/ 	.string	"Build cuda_13.0.r13.0/compiler.36424714_0"
        /*0030*/ 	.string	"-arch sm_100 -m 64 "



//--------------------- .note.nv.cuinfo           --------------------------
	.section	.note.nv.cuinfo,"",@"SHT_NOTE"
	.sectionflags	@"SHF_NOTE_NV_CUINFO"
        /*0018*/ 	.short	0x0002
        /*001a*/ 	.short	0x0064
        /*001c*/ 	.short	0x0082
	.zero		2


//--------------------- .nv.info                  --------------------------
	.section	.nv.info,"",@"SHT_CUDA_INFO"
	.align	4


	//----- nvinfo : EIATTR_REGCOUNT
	.align		4
        /*0000*/ 	.byte	0x04, 0x2f
        /*0002*/ 	.short	(.L_1 - .L_0)
	.align		4
.L_0:
        /*0004*/ 	.word	index@(_Z15updateParticlesP8Particleifff)
        /*0008*/ 	.word	0x00000010


	//----- nvinfo : EIATTR_FRAME_SIZE
	.align		4
.L_1:
        /*000c*/ 	.byte	0x04, 0x11
        /*000e*/ 	.short	(.L_3 - .L_2)
	.align		4
.L_2:
        /*0010*/ 	.word	index@(_Z15updateParticlesP8Particleifff)
        /*0014*/ 	.word	0x00000000


	//----- nvinfo : EIATTR_MIN_STACK_SIZE
	.align		4
.L_3:
        /*0018*/ 	.byte	0x04, 0x12
        /*001a*/ 	.short	(.L_5 - .L_4)
	.align		4
.L_4:
        /*001c*/ 	.word	index@(_Z15updateParticlesP8Particleifff)
        /*0020*/ 	.word	0x00000000
.L_5:


//--------------------- .nv.compat                --------------------------
	.section	.nv.compat,"",@"SHT_CUDA_COMPAT_INFO"
	.align	4
        /*0000*/ 	.byte	0x02, 0x09, 0x00, 0x00, 0x02, 0x02, 0x01, 0x00, 0x02, 0x05, 0x05, 0x00, 0x03, 0x07, 0x01, 0x01
        /*0010*/ 	.byte	0x02, 0x03, 0x00, 0x00, 0x02, 0x06, 0x01, 0x00, 0x04, 0x0b, 0x08, 0x00, 0x09, 0x00, 0x00, 0x00
        /*0020*/ 	.byte	0x00, 0x00, 0x00, 0x00


//--------------------- .nv.info._Z15updateParticlesP8Particleifff --------------------------
	.section	.nv.info._Z15updateParticlesP8Particleifff,"",@"SHT_CUDA_INFO"
	.sectionflags	@""
	.align	4


	//----- nvinfo : EIATTR_CUDA_API_VERSION
	.align		4
        /*0000*/ 	.byte	0x04, 0x37
        /*0002*/ 	.short	(.L_7 - .L_6)
.L_6:
        /*0004*/ 	.word	0x00000082


	//----- nvinfo : EIATTR_KPARAM_INFO
	.align		4
.L_7:
        /*0008*/ 	.byte	0x04, 0x17
        /*000a*/ 	.short	(.L_9 - .L_8)
.L_8:
        /*000c*/ 	.word	0x00000000
        /*0010*/ 	.short	0x0004
        /*0012*/ 	.short	0x0014
        /*0014*/ 	.byte	0x00, 0xf0, 0x11, 0x00


	//----- nvinfo : EIATTR_KPARAM_INFO
	.align		4
.L_9:
        /*0018*/ 	.byte	0x04, 0x17
        /*001a*/ 	.short	(.L_11 - .L_10)
.L_10:
        /*001c*/ 	.word	0x00000000
        /*0020*/ 	.short	0x0003
        /*0022*/ 	.short	0x0010
        /*0024*/ 	.byte	0x00, 0xf0, 0x11, 0x00


	//----- nvinfo : EIATTR_KPARAM_INFO
	.align		4
.L_11:
        /*0028*/ 	.byte	0x04, 0x17
        /*002a*/ 	.short	(.L_13 - .L_12)
.L_12:
        /*002c*/ 	.word	0x00000000
        /*0030*/ 	.short	0x0002
        /*0032*/ 	.short	0x000c
        /*0034*/ 	.byte	0x00, 0xf0, 0x11, 0x00


	//----- nvinfo : EIATTR_KPARAM_INFO
	.align		4
.L_13:
        /*0038*/ 	.byte	0x04, 0x17
        /*003a*/ 	.short	(.L_15 - .L_14)
.L_14:
        /*003c*/ 	.word	0x00000000
        /*0040*/ 	.short	0x0001
        /*0042*/ 	.short	0x0008
        /*0044*/ 	.byte	0x00, 0xf0, 0x11, 0x00


	//----- nvinfo : EIATTR_KPARAM_INFO
	.align		4
.L_15:
        /*0048*/ 	.byte	0x04, 0x17
        /*004a*/ 	.short	(.L_17 - .L_16)
.L_16:
        /*004c*/ 	.word	0x00000000
        /*0050*/ 	.short	0x0000
        /*0052*/ 	.short	0x0000
        /*0054*/ 	.byte	0x00, 0xf5, 0x21, 0x00


	//----- nvinfo : EIATTR_SPARSE_MMA_MASK
	.align		4
.L_17:
        /*0058*/ 	.byte	0x03, 0x50
        /*005a*/ 	.short	0x0000


	//----- nvinfo : EIATTR_MAXREG_COUNT
	.align		4
        /*005c*/ 	.byte	0x03, 0x1b
        /*005e*/ 	.short	0x00ff


	//----- nvinfo : EIATTR_MERCURY_ISA_VERSION
	.align		4
        /*0060*/ 	.byte	0x03, 0x5f
        /*0062*/ 	.short	0x0101


	//----- nvinfo : EIATTR_VRC_CTA_INIT_COUNT
	.align		4
        /*0064*/ 	.byte	0x02, 0x4a
	.zero		1
	.zero		1


	//----- nvinfo : EIATTR_EXIT_INSTR_OFFSETS
	.align		4
        /*0068*/ 	.byte	0x04, 0x1c
        /*006a*/ 	.short	(.L_19 - .L_18)


	//   ....[0]....
.L_18:
        /*006c*/ 	.word	0x00000070


	//   ....[1]....
        /*0070*/ 	.word	0x00000280


	//   ....[2]....
        /*0074*/ 	.word	0x00000320


	//----- nvinfo : EIATTR_CBANK_PARAM_SIZE
	.align		4
.L_19:
        /*0078*/ 	.byte	0x03, 0x19
        /*007a*/ 	.short	0x0018


	//----- nvinfo : EIATTR_PARAM_CBANK
	.align		4
        /*007c*/ 	.byte	0x04, 0x0a
        /*007e*/ 	.short	(.L_21 - .L_20)
	.align		4
.L_20:
        /*0080*/ 	.word	index@(.nv.constant0._Z15updateParticlesP8Particleifff)
        /*0084*/ 	.short	0x0380
        /*0086*/ 	.short	0x0018


	//----- nvinfo : EIATTR_SW_WAR
	.align		4
.L_21:
        /*0088*/ 	.byte	0x04, 0x36
        /*008a*/ 	.short	(.L_23 - .L_22)
.L_22:
        /*008c*/ 	.word	0x00000008
.L_23:


//--------------------- .nv.callgraph             --------------------------
	.section	.nv.callgraph,"",@"SHT_CUDA_CALLGRAPH"
	.align	4
	.sectionentsize	8
	.align		4
        /*0000*/ 	.word	0x00000000
	.align		4
        /*0004*/ 	.word	0xffffffff
	.align		4
        /*0008*/ 	.word	0x00000000
	.align		4
        /*000c*/ 	.word	0xfffffffe
	.align		4
        /*0010*/ 	.word	0x00000000
	.align		4
        /*0014*/ 	.word	0xfffffffd
	.align		4
        /*0018*/ 	.word	0x00000000
	.align		4
        /*001c*/ 	.word	0xfffffffc


//--------------------- .text._Z15updateParticlesP8Particleifff --------------------------
	.section	.text._Z15updateParticlesP8Particleifff,"ax",@progbits
	.align	128
        .global         _Z15updateParticlesP8Particleifff
        .type           _Z15updateParticlesP8Particleifff,@function
        .size           _Z15updateParticlesP8Particleifff,(.L_x_1 - _Z15updateParticlesP8Particleifff)
        .other          _Z15updateParticlesP8Particleifff,@"STO_CUDA_ENTRY STV_DEFAULT"
_Z15updateParticlesP8Particleifff:
.text._Z15updateParticlesP8Particleifff:
[----:B------:R-:W-:Y:S01]  /*0000*/  LDC R1, c[0x0][0x37c] ;  /* 0x0000df00ff017b82 */ /* 0x000fe20000000800 */
[----:B------:R-:W0:Y:S07]  /*0010*/  S2R R0, SR_TID.X ;  /* 0x0000000000007919 */ /* 0x000e2e0000002100 */
[----:B------:R-:W0:Y:S01]  /*0020*/  S2UR UR4, SR_CTAID.X ;  /* 0x00000000000479c3 */ /* 0x000e220000002500 */
[----:B------:R-:W1:Y:S07]  /*0030*/  LDCU UR5, c[0x0][0x388] ;  /* 0x00007100ff0577ac */ /* 0x000e6e0008000800 */
[----:B------:R-:W0:Y:S02]  /*0040*/  LDC R5, c[0x0][0x360] ;  /* 0x0000d800ff057b82 */ /* 0x000e240000000800 */
[----:B0-----:R-:W-:-:S05]  /*0050*/  IMAD R5, R5, UR4, R0 ;  /* 0x0000000405057c24 */ /* 0x001fca000f8e0200 */
[----:B-1----:R-:W-:-:S13]  /*0060*/  ISETP.GE.AND P0, PT, R5, UR5, PT ;  /* 0x0000000505007c0c */ /* 0x002fda000bf06270 */
[----:B------:R-:W-:Y:S05]  /*0070*/  @P0 EXIT ;  /* 0x000000000000094d */ /* 0x000fea0003800000 */
[----:B------:R-:W0:Y:S01]  /*0080*/  LDC.64 R2, c[0x0][0x380] ;  /* 0x0000e000ff027b82 */ /* 0x000e220000000a00 */
[----:B------:R-:W1:Y:S01]  /*0090*/  LDCU.64 UR4, c[0x0][0x358] ;  /* 0x00006b00ff0477ac */ /* 0x000e620008000a00 */
[----:B------:R-:W2:Y:S01]  /*00a0*/  LDCU UR6, c[0x0][0x394] ;  /* 0x00007280ff0677ac */ /* 0x000ea20008000800 */
[----:B------:R-:W3:Y:S01]  /*00b0*/  LDCU UR7, c[0x0][0x38c] ;  /* 0x00007180ff0777ac */ /* 0x000ee20008000800 */
[----:B------:R-:W4:Y:S01]  /*00c0*/  LDCU UR8, c[0x0][0x390] ;  /* 0x00007200ff0877ac */ /* 0x000f220008000800 */
[----:B0-----:R-:W-:-:S05]  /*00d0*/  IMAD.WIDE R2, R5, 0x18, R2 ;  /* 0x0000001805027825 */ /* 0x001fca00078e0202 */
[----:B-1----:R-:W2:Y:S04]  /*00e0*/  LDG.E R0, desc[UR4][R2.64+0x8] ;  /* 0x0000080402007981 */ /* 0x002ea8000c1e1900 */
[----:B------:R-:W2:Y:S04]  /*00f0*/  LDG.E R5, desc[UR4][R2.64] ;  /* 0x0000000402057981 */ /* 0x000ea8000c1e1900 */
[----:B------:R-:W5:Y:S04]  /*0100*/  LDG.E R6, desc[UR4][R2.64+0x10] ;  /* 0x0000100402067981 */ /* 0x000f68000c1e1900 */
[----:B------:R-:W4:Y:S01]  /*0110*/  LDG.E R7, desc[UR4][R2.64+0x4] ;  /* 0x0000040402077981 */ /* 0x000f22000c1e1900 */
[----:B--2---:R-:W-:-:S04]  /*0120*/  FFMA R5, R0, UR6, R5 ;  /* 0x0000000600057c23 */ /* 0x004fc80008000005 */
[C-C-:B-----5:R-:W-:Y:S01]  /*0130*/  FADD R4, R5.reuse, R6.reuse ;  /* 0x0000000605047221 */ /* 0x160fe20000000000 */
[----:B------:R-:W-:-:S04]  /*0140*/  FADD R8, R5, -R6 ;  /* 0x8000000605087221 */ /* 0x000fc80000000000 */
[----:B---3--:R-:W-:Y:S02]  /*0150*/  FSETP.GE.AND P0, PT, R4, UR7, PT ;  /* 0x0000000704007c0b */ /* 0x008fe4000bf06000 */
[----:B------:R-:W4:Y:S02]  /*0160*/  LDG.E R4, desc[UR4][R2.64+0xc] ;  /* 0x00000c0402047981 */ /* 0x000f24000c1e1900 */
[----:B------:R-:W-:-:S13]  /*0170*/  FSETP.GTU.AND P0, PT, R8, RZ, !P0 ;  /* 0x000000ff0800720b */ /* 0x000fda000470c000 */
[----:B------:R-:W2:Y:S01]  /*0180*/  @!P0 LDG.E R10, desc[UR4][R2.64+0x14] ;  /* 0x00001404020a8981 */ /* 0x000ea2000c1e1900 */
[----:B------:R-:W-:Y:S01]  /*0190*/  @!P0 FADD R8, -R6, UR7 ;  /* 0x0000000706088e21 */ /* 0x000fe20008000100 */
[----:B------:R-:W-:-:S04]  /*01a0*/  @!P0 FADD R13, -R0, -RZ ;  /* 0x800000ff000d8221 */ /* 0x000fc80000000100 */
[----:B------:R-:W-:-:S04]  /*01b0*/  @!P0 FMNMX R9, R5, R8, PT ;  /* 0x0000000805098209 */ /* 0x000fc80003800000 */
[----:B------:R-:W-:Y:S01]  /*01c0*/  @!P0 FMNMX R9, R6, R9, !PT ;  /* 0x0000000906098209 */ /* 0x000fe20007800000 */
[----:B------:R0:W-:Y:S04]  /*01d0*/  STG.E desc[UR4][R2.64], R5 ;  /* 0x0000000502007986 */ /* 0x0001e8000c101904 */
[----:B------:R0:W-:Y:S04]  /*01e0*/  @!P0 STG.E desc[UR4][R2.64+0x8], R13 ;  /* 0x0000080d02008986 */ /* 0x0001e8000c101904 */
[----:B------:R0:W-:Y:S01]  /*01f0*/  @!P0 STG.E desc[UR4][R2.64], R9 ;  /* 0x0000000902008986 */ /* 0x0001e2000c101904 */
[----:B----4-:R-:W-:-:S04]  /*0200*/  FFMA R7, R4, UR6, R7 ;  /* 0x0000000604077c23 */ /* 0x010fc80008000007 */
[C-C-:B------:R-:W-:Y:S01]  /*0210*/  FADD R11, R7.reuse, -R6.reuse ;  /* 0x80000006070b7221 */ /* 0x140fe20000000000 */
[----:B------:R-:W-:-:S04]  /*0220*/  FADD R12, R7, R6 ;  /* 0x00000006070c7221 */ /* 0x000fc80000000000 */
[----:B------:R-:W-:Y:S02]  /*0230*/  FSETP.GTU.AND P2, PT, R11, RZ, PT ;  /* 0x000000ff0b00720b */ /* 0x000fe40003f4c000 */
[----:B------:R-:W-:Y:S02]  /*0240*/  FSETP.GE.AND P1, PT, R12, UR8, PT ;  /* 0x000000080c007c0b */ /* 0x000fe4000bf26000 */
[----:B--2---:R-:W-:Y:S01]  /*0250*/  @!P0 IADD3 R11, PT, PT, R10, 0x1, RZ ;  /* 0x000000010a0b8810 */ /* 0x004fe20007ffe0ff */
[----:B------:R0:W-:Y:S04]  /*0260*/  STG.E desc[UR4][R2.64+0x4], R7 ;  /* 0x0000040702007986 */ /* 0x0001e8000c101904 */
[----:B------:R0:W-:Y:S06]  /*0270*/  @!P0 STG.E desc[UR4][R2.64+0x14], R11 ;  /* 0x0000140b02008986 */ /* 0x0001ec000c101904 */
[----:B------:R-:W-:Y:S05]  /*0280*/  @!P1 EXIT P2 ;  /* 0x000000000000994d */ /* 0x000fea0001000000 */
[----:B0-----:R-:W2:Y:S01]  /*0290*/  LDG.E R5, desc[UR4][R2.64+0x14] ;  /* 0x0000140402057981 */ /* 0x001ea2000c1e1900 */
[----:B------:R-:W-:Y:S01]  /*02a0*/  FADD R0, -R6, UR8 ;  /* 0x0000000806007e21 */ /* 0x000fe20008000100 */
[----:B------:R-:W-:-:S04]  /*02b0*/  FADD R9, -R4, -RZ ;  /* 0x800000ff04097221 */ /* 0x000fc80000000100 */
[----:B------:R-:W-:Y:S01]  /*02c0*/  FMNMX R7, R7, R0, PT ;  /* 0x0000000007077209 */ /* 0x000fe20003800000 */
[----:B------:R-:W-:Y:S03]  /*02d0*/  STG.E desc[UR4][R2.64+0xc], R9 ;  /* 0x00000c0902007986 */ /* 0x000fe6000c101904 */
[----:B------:R-:W-:-:S05]  /*02e0*/  FMNMX R7, R6, R7, !PT ;  /* 0x0000000706077209 */ /* 0x000fca0007800000 */
[----:B------:R-:W-:Y:S01]  /*02f0*/  STG.E desc[UR4][R2.64+0x4], R7 ;  /* 0x0000040702007986 */ /* 0x000fe2000c101904 */
[----:B--2---:R-:W-:-:S05]  /*0300*/  IADD3 R5, PT, PT, R5, 0x1, RZ ;  /* 0x0000000105057810 */ /* 0x004fca0007ffe0ff */
[----:B------:R-:W-:Y:S01]  /*0310*/  STG.E desc[UR4][R2.64+0x14], R5 ;  /* 0x0000140502007986 */ /* 0x000fe2000c101904 */
[----:B------:R-:W-:Y:S05]  /*0320*/  EXIT ;  /* 0x000000000000794d */ /* 0x000fea0003800000 */
.L_x_0:
[----:B------:R-:W-:-:S00]  /*0330*/  BRA `(.L_x_0) ;  /* 0xfffffffc00fc7947 */ /* 0x000fc0000383ffff */
[----:B------:R-:W-:-:S00]  /*0340*/  NOP ;  /* 0x0000000000007918 */ /* 0x000fc00000000000 */
        /* <DEDUP_REMOVED lines=11> */
.L_x_1:


//--------------------- .nv.shared.reserved.0     --------------------------
	.section	.nv.shared.reserved.0,"aw",@nobits
	.weak		__nv_reservedSMEM_offset_0_alias
	.size		__nv_reservedSMEM_offset_0_alias, 0, 64
	.other		__nv_reservedSMEM_offset_0_alias,@"STO_CUDA_RESERVED_SHARED STV_DEFAULT"
__nv_reservedSMEM_offset_0_alias:
	.zero		0
	.zero		64


//--------------------- .nv.constant0._Z15updateParticlesP8Particleifff --------------------------
	.section	.nv.constant0._Z15updateParticlesP8Particleifff,"a",@progbits
	.sectionflags	@""
	.align	4
.nv.constant0._Z15updateParticlesP8Particleifff:
	.zero		920


//--------------------- SYMBOLS --------------------------

	.type		.nv.reservedSmem.offset0,@object
	.size		.nv.reservedSmem.offset0,0x4
